//
// Generated by NVIDIA NVVM Compiler
//
// Compiler Build ID: CL-36424714
// Cuda compilation tools, release 13.0, V13.0.88
// Based on NVVM 20.0.0
//

.version 9.0
.target sm_100
.address_size 64

	// .globl	_Z16parallelMultiplyPfS_iS_

.visible .entry _Z16parallelMultiplyPfS_iS_(
	.param .u64 .ptr .align 1 _Z16parallelMultiplyPfS_iS__param_0,
	.param .u64 .ptr .align 1 _Z16parallelMultiplyPfS_iS__param_1,
	.param .u32 _Z16parallelMultiplyPfS_iS__param_2,
	.param .u64 .ptr .align 1 _Z16parallelMultiplyPfS_iS__param_3
)
{
	.reg .pred 	%p<10>;
	.reg .b32 	%r<79>;
	.reg .b32 	%f<56>;
	.reg .b64 	%rd<58>;

	ld.param.u64 	%rd5, [_Z16parallelMultiplyPfS_iS__param_0];
	ld.param.u64 	%rd6, [_Z16parallelMultiplyPfS_iS__param_1];
	ld.param.u32 	%r49, [_Z16parallelMultiplyPfS_iS__param_2];
	cvta.to.global.u64 	%rd1, %rd6;
	cvta.to.global.u64 	%rd2, %rd5;
	setp.lt.s32 	%p1, %r49, 1;
	@%p1 bra 	$L__BB0_14;
	mov.u32 	%r51, %tid.x;
	mul.lo.s32 	%r1, %r49, %r51;
	add.s32 	%r2, %r49, -1;
	and.b32  	%r3, %r49, 7;
	and.b32  	%r4, %r49, 3;
	and.b32  	%r5, %r49, 2147483640;
	and.b32  	%r6, %r49, 1;
	neg.s32 	%r7, %r5;
	shl.b32 	%r8, %r49, 3;
	shl.b32 	%r9, %r49, 1;
	mul.lo.s32 	%r10, %r49, 3;
	shl.b32 	%r11, %r49, 2;
	mul.lo.s32 	%r12, %r49, 5;
	mul.lo.s32 	%r13, %r49, 6;
	mul.lo.s32 	%r14, %r49, 7;
	mov.b32 	%r65, 0;
	cvt.u64.u32 	%rd46, %r1;
$L__BB0_2:
	ld.param.u64 	%rd57, [_Z16parallelMultiplyPfS_iS__param_3];
	setp.lt.u32 	%p2, %r2, 7;
	add.s32 	%r53, %r65, %r1;
	cvta.to.global.u64 	%rd7, %rd57;
	mul.wide.u32 	%rd8, %r53, 4;
	add.s64 	%rd3, %rd7, %rd8;
	mov.b32 	%r77, 0;
	st.global.u32 	[%rd3], %r77;
	mov.f32 	%f53, 0f00000000;
	@%p2 bra 	$L__BB0_5;
	add.s32 	%r74, %r49, %r65;
	add.s32 	%r73, %r9, %r65;
	add.s32 	%r72, %r10, %r65;
	add.s32 	%r71, %r11, %r65;
	add.s32 	%r70, %r12, %r65;
	add.s32 	%r69, %r13, %r65;
	add.s32 	%r68, %r14, %r65;
	mov.f32 	%f53, 0f00000000;
	mov.u32 	%r66, %r1;
	mov.u32 	%r67, %r65;
	mov.u32 	%r75, %r7;
$L__BB0_4:
	.pragma "nounroll";
	mul.wide.u32 	%rd9, %r66, 4;
	add.s64 	%rd10, %rd2, %rd9;
	ld.global.f32 	%f10, [%rd10];
	mul.wide.u32 	%rd11, %r67, 4;
	add.s64 	%rd12, %rd1, %rd11;
	ld.global.f32 	%f11, [%rd12];
	fma.rn.f32 	%f12, %f10, %f11, %f53;
	st.global.f32 	[%rd3], %f12;
	ld.global.f32 	%f13, [%rd10+4];
	mul.wide.u32 	%rd13, %r74, 4;
	add.s64 	%rd14, %rd1, %rd13;
	ld.global.f32 	%f14, [%rd14];
	fma.rn.f32 	%f15, %f13, %f14, %f12;
	st.global.f32 	[%rd3], %f15;
	ld.global.f32 	%f16, [%rd10+8];
	mul.wide.u32 	%rd15, %r73, 4;
	add.s64 	%rd16, %rd1, %rd15;
	ld.global.f32 	%f17, [%rd16];
	fma.rn.f32 	%f18, %f16, %f17, %f15;
	st.global.f32 	[%rd3], %f18;
	ld.global.f32 	%f19, [%rd10+12];
	mul.wide.u32 	%rd17, %r72, 4;
	add.s64 	%rd18, %rd1, %rd17;
	ld.global.f32 	%f20, [%rd18];
	fma.rn.f32 	%f21, %f19, %f20, %f18;
	st.global.f32 	[%rd3], %f21;
	ld.global.f32 	%f22, [%rd10+16];
	mul.wide.u32 	%rd19, %r71, 4;
	add.s64 	%rd20, %rd1, %rd19;
	ld.global.f32 	%f23, [%rd20];
	fma.rn.f32 	%f24, %f22, %f23, %f21;
	st.global.f32 	[%rd3], %f24;
	ld.global.f32 	%f25, [%rd10+20];
	mul.wide.u32 	%rd21, %r70, 4;
	add.s64 	%rd22, %rd1, %rd21;
	ld.global.f32 	%f26, [%rd22];
	fma.rn.f32 	%f27, %f25, %f26, %f24;
	st.global.f32 	[%rd3], %f27;
	ld.global.f32 	%f28, [%rd10+24];
	mul.wide.u32 	%rd23, %r69, 4;
	add.s64 	%rd24, %rd1, %rd23;
	ld.global.f32 	%f29, [%rd24];
	fma.rn.f32 	%f30, %f28, %f29, %f27;
	st.global.f32 	[%rd3], %f30;
	ld.global.f32 	%f31, [%rd10+28];
	mul.wide.u32 	%rd25, %r68, 4;
	add.s64 	%rd26, %rd1, %rd25;
	ld.global.f32 	%f32, [%rd26];
	fma.rn.f32 	%f53, %f31, %f32, %f30;
	st.global.f32 	[%rd3], %f53;
	add.s32 	%r75, %r75, 8;
	add.s32 	%r74, %r74, %r8;
	add.s32 	%r73, %r73, %r8;
	add.s32 	%r72, %r72, %r8;
	add.s32 	%r71, %r71, %r8;
	add.s32 	%r70, %r70, %r8;
	add.s32 	%r69, %r69, %r8;
	add.s32 	%r68, %r68, %r8;
	add.s32 	%r67, %r67, %r8;
	add.s32 	%r66, %r66, 8;
	setp.ne.s32 	%p3, %r75, 0;
	mov.u32 	%r77, %r5;
	@%p3 bra 	$L__BB0_4;
$L__BB0_5:
	setp.eq.s32 	%p4, %r3, 0;
	@%p4 bra 	$L__BB0_13;
	add.s32 	%r54, %r3, -1;
	setp.lt.u32 	%p5, %r54, 3;
	@%p5 bra 	$L__BB0_8;
	add.s32 	%r55, %r77, %r1;
	mul.wide.u32 	%rd27, %r55, 4;
	add.s64 	%rd28, %rd2, %rd27;
	ld.global.f32 	%f33, [%rd28];
	mad.lo.s32 	%r56, %r77, %r49, %r65;
	mul.wide.u32 	%rd29, %r56, 4;
	add.s64 	%rd30, %rd1, %rd29;
	ld.global.f32 	%f34, [%rd30];
	fma.rn.f32 	%f35, %f33, %f34, %f53;
	st.global.f32 	[%rd3], %f35;
	cvt.u64.u32 	%rd32, %r77;
	add.s64 	%rd33, %rd32, %rd46;
	shl.b64 	%rd34, %rd33, 2;
	add.s64 	%rd35, %rd2, %rd34;
	ld.global.f32 	%f36, [%rd35+4];
	add.s32 	%r57, %r56, %r49;
	mul.wide.u32 	%rd36, %r57, 4;
	add.s64 	%rd37, %rd1, %rd36;
	ld.global.f32 	%f37, [%rd37];
	fma.rn.f32 	%f38, %f36, %f37, %f35;
	st.global.f32 	[%rd3], %f38;
	ld.global.f32 	%f39, [%rd35+8];
	add.s32 	%r58, %r57, %r49;
	mul.wide.u32 	%rd38, %r58, 4;
	add.s64 	%rd39, %rd1, %rd38;
	ld.global.f32 	%f40, [%rd39];
	fma.rn.f32 	%f41, %f39, %f40, %f38;
	st.global.f32 	[%rd3], %f41;
	ld.global.f32 	%f42, [%rd35+12];
	add.s32 	%r59, %r58, %r49;
	mul.wide.u32 	%rd40, %r59, 4;
	add.s64 	%rd41, %rd1, %rd40;
	ld.global.f32 	%f43, [%rd41];
	fma.rn.f32 	%f53, %f42, %f43, %f41;
	st.global.f32 	[%rd3], %f53;
	add.s32 	%r77, %r77, 4;
$L__BB0_8:
	setp.eq.s32 	%p6, %r4, 0;
	@%p6 bra 	$L__BB0_13;
	setp.eq.s32 	%p7, %r4, 1;
	@%p7 bra 	$L__BB0_11;
	add.s32 	%r60, %r77, %r1;
	mul.wide.u32 	%rd42, %r60, 4;
	add.s64 	%rd43, %rd2, %rd42;
	ld.global.f32 	%f44, [%rd43];
	mad.lo.s32 	%r61, %r77, %r49, %r65;
	mul.wide.u32 	%rd44, %r61, 4;
	add.s64 	%rd45, %rd1, %rd44;
	ld.global.f32 	%f45, [%rd45];
	fma.rn.f32 	%f46, %f44, %f45, %f53;
	st.global.f32 	[%rd3], %f46;
	cvt.u64.u32 	%rd47, %r77;
	add.s64 	%rd48, %rd47, %rd46;
	shl.b64 	%rd49, %rd48, 2;
	add.s64 	%rd50, %rd2, %rd49;
	ld.global.f32 	%f47, [%rd50+4];
	add.s32 	%r62, %r61, %r49;
	mul.wide.u32 	%rd51, %r62, 4;
	add.s64 	%rd52, %rd1, %rd51;
	ld.global.f32 	%f48, [%rd52];
	fma.rn.f32 	%f53, %f47, %f48, %f46;
	st.global.f32 	[%rd3], %f53;
	add.s32 	%r77, %r77, 2;
$L__BB0_11:
	setp.eq.s32 	%p8, %r6, 0;
	@%p8 bra 	$L__BB0_13;
	add.s32 	%r63, %r77, %r1;
	mul.wide.u32 	%rd53, %r63, 4;
	add.s64 	%rd54, %rd2, %rd53;
	ld.global.f32 	%f49, [%rd54];
	mad.lo.s32 	%r64, %r77, %r49, %r65;
	mul.wide.u32 	%rd55, %r64, 4;
	add.s64 	%rd56, %rd1, %rd55;
	ld.global.f32 	%f50, [%rd56];
	fma.rn.f32 	%f51, %f49, %f50, %f53;
	st.global.f32 	[%rd3], %f51;
$L__BB0_13:
	add.s32 	%r65, %r65, 1;
	setp.ne.s32 	%p9, %r65, %r49;
	@%p9 bra 	$L__BB0_2;
$L__BB0_14:
	ret;

}


// ===== COMPILED SASS (sm_100) =====

	.target	sm_100

	.elftype	@"ET_EXEC"


//--------------------- .note.nv.tkinfo           --------------------------
	.section	.note.nv.tkinfo,"",@"SHT_NOTE"
	.sectionflags	@"SHF_NOTE_NV_TKINFO"
	.tkinfo
        /*0018*/ 	.word	0x00000002
        /*0030*/ 	.string	""
        /*0030*/ 	.string	"ptxas"
        /*0030*/ 	.string	"Cuda compilation tools, release 13.0, V13.0.88"
        /*0030*/ 	.string	"Build cuda_13.0.r13.0/compiler.36424714_0"
        /*0030*/ 	.string	"-arch sm_100 -m 64 "



//--------------------- .note.nv.cuinfo           --------------------------
	.section	.note.nv.cuinfo,"",@"SHT_NOTE"
	.sectionflags	@"SHF_NOTE_NV_CUINFO"
        /*0018*/ 	.short	0x0002
        /*001a*/ 	.short	0x0064
        /*001c*/ 	.short	0x0082
	.zero		2


//--------------------- .nv.info                  --------------------------
	.section	.nv.info,"",@"SHT_CUDA_INFO"
	.align	4


	//----- nvinfo : EIATTR_REGCOUNT
	.align		4
        /*0000*/ 	.byte	0x04, 0x2f
        /*0002*/ 	.short	(.L_1 - .L_0)
	.align		4
.L_0:
        /*0004*/ 	.word	index@(_Z16parallelMultiplyPfS_iS_)
        /*0008*/ 	.word	0x00000020


	//----- nvinfo : EIATTR_FRAME_SIZE
	.align		4
.L_1:
        /*000c*/ 	.byte	0x04, 0x11
        /*000e*/ 	.short	(.L_3 - .L_2)
	.align		4
.L_2:
        /*0010*/ 	.word	index@(_Z16parallelMultiplyPfS_iS_)
        /*0014*/ 	.word	0x00000000


	//----- nvinfo : EIATTR_MIN_STACK_SIZE
	.align		4
.L_3:
        /*0018*/ 	.byte	0x04, 0x12
        /*001a*/ 	.short	(.L_5 - .L_4)
	.align		4
.L_4:
        /*001c*/ 	.word	index@(_Z16parallelMultiplyPfS_iS_)
        /*0020*/ 	.word	0x00000000
.L_5:


//--------------------- .nv.compat                --------------------------
	.section	.nv.compat,"",@"SHT_CUDA_COMPAT_INFO"
	.align	4
        /*0000*/ 	.byte	0x02, 0x09, 0x00, 0x00, 0x02, 0x02, 0x01, 0x00, 0x02, 0x05, 0x05, 0x00, 0x03, 0x07, 0x01, 0x01
        /*0010*/ 	.byte	0x02, 0x03, 0x00, 0x00, 0x02, 0x06, 0x01, 0x00, 0x04, 0x0b, 0x08, 0x00, 0x09, 0x00, 0x00, 0x00
        /*0020*/ 	.byte	0x00, 0x00, 0x00, 0x00


//--------------------- .nv.info._Z16parallelMultiplyPfS_iS_ --------------------------
	.section	.nv.info._Z16parallelMultiplyPfS_iS_,"",@"SHT_CUDA_INFO"
	.sectionflags	@""
	.align	4


	//----- nvinfo : EIATTR_CUDA_API_VERSION
	.align		4
        /*0000*/ 	.byte	0x04, 0x37
        /*0002*/ 	.short	(.L_7 - .L_6)
.L_6:
        /*0004*/ 	.word	0x00000082


	//----- nvinfo : EIATTR_KPARAM_INFO
	.align		4
.L_7:
        /*0008*/ 	.byte	0x04, 0x17
        /*000a*/ 	.short	(.L_9 - .L_8)
.L_8:
        /*000c*/ 	.word	0x00000000
        /*0010*/ 	.short	0x0003
        /*0012*/ 	.short	0x0018
        /*0014*/ 	.byte	0x00, 0xf5, 0x21, 0x00


	//----- nvinfo : EIATTR_KPARAM_INFO
	.align		4
.L_9:
        /*0018*/ 	.byte	0x04, 0x17
        /*001a*/ 	.short	(.L_11 - .L_10)
.L_10:
        /*001c*/ 	.word	0x00000000
        /*0020*/ 	.short	0x0002
        /*0022*/ 	.short	0x0010
        /*0024*/ 	.byte	0x00, 0xf0, 0x11, 0x00


	//----- nvinfo : EIATTR_KPARAM_INFO
	.align		4
.L_11:
        /*0028*/ 	.byte	0x04, 0x17
        /*002a*/ 	.short	(.L_13 - .L_12)
.L_12:
        /*002c*/ 	.word	0x00000000
        /*0030*/ 	.short	0x0001
        /*0032*/ 	.short	0x0008
        /*0034*/ 	.byte	0x00, 0xf5, 0x21, 0x00


	//----- nvinfo : EIATTR_KPARAM_INFO
	.align		4
.L_13:
        /*0038*/ 	.byte	0x04, 0x17
        /*003a*/ 	.short	(.L_15 - .L_14)
.L_14:
        /*003c*/ 	.word	0x00000000
        /*0040*/ 	.short	0x0000
        /*0042*/ 	.short	0x0000
        /*0044*/ 	.byte	0x00, 0xf5, 0x21, 0x00


	//----- nvinfo : EIATTR_SPARSE_MMA_MASK
	.align		4
.L_15:
        /*0048*/ 	.byte	0x03, 0x50
        /*004a*/ 	.short	0x0000


	//----- nvinfo : EIATTR_MAXREG_COUNT
	.align		4
        /*004c*/ 	.byte	0x03, 0x1b
        /*004e*/ 	.short	0x00ff


	//----- nvinfo : EIATTR_MERCURY_ISA_VERSION
	.align		4
        /*0050*/ 	.byte	0x03, 0x5f
        /*0052*/ 	.short	0x0101


	//----- nvinfo : EIATTR_VRC_CTA_INIT_COUNT
	.align		4
        /*0054*/ 	.byte	0x02, 0x4a
	.zero		1
	.zero		1


	//----- nvinfo : EIATTR_EXIT_INSTR_OFFSETS
	.align		4
        /*0058*/ 	.byte	0x04, 0x1c
        /*005a*/ 	.short	(.L_17 - .L_16)


	//   ....[0]....
.L_16:
        /*005c*/ 	.word	0x00000030


	//   ....[1]....
        /*0060*/ 	.word	0x00000ad0


	//----- nvinfo : EIATTR_CBANK_PARAM_SIZE
	.align		4
.L_17:
        /*0064*/ 	.byte	0x03, 0x19
        /*0066*/ 	.short	0x0020


	//----- nvinfo : EIATTR_PARAM_CBANK
	.align		4
        /*0068*/ 	.byte	0x04, 0x0a
        /*006a*/ 	.short	(.L_19 - .L_18)
	.align		4
.L_18:
        /*006c*/ 	.word	index@(.nv.constant0._Z16parallelMultiplyPfS_iS_)
        /*0070*/ 	.short	0x0380
        /*0072*/ 	.short	0x0020


	//----- nvinfo : EIATTR_SW_WAR
	.align		4
.L_19:
        /*0074*/ 	.byte	0x04, 0x36
        /*0076*/ 	.short	(.L_21 - .L_20)
.L_20:
        /*0078*/ 	.word	0x00000008
.L_21:


//--------------------- .nv.callgraph             --------------------------
	.section	.nv.callgraph,"",@"SHT_CUDA_CALLGRAPH"
	.align	4
	.sectionentsize	8
	.align		4
        /*0000*/ 	.word	0x00000000
	.align		4
        /*0004*/ 	.word	0xffffffff
	.align		4
        /*0008*/ 	.word	0x00000000
	.align		4
        /*000c*/ 	.word	0xfffffffe
	.align		4
        /*0010*/ 	.word	0x00000000
	.align		4
        /*0014*/ 	.word	0xfffffffd
	.align		4
        /*0018*/ 	.word	0x00000000
	.align		4
        /*001c*/ 	.word	0xfffffffc


//--------------------- .text._Z16parallelMultiplyPfS_iS_ --------------------------
	.section	.text._Z16parallelMultiplyPfS_iS_,"ax",@progbits
	.align	128
        .global         _Z16parallelMultiplyPfS_iS_
        .type           _Z16parallelMultiplyPfS_iS_,@function
        .size           _Z16parallelMultiplyPfS_iS_,(.L_x_7 - _Z16parallelMultiplyPfS_iS_)
        .other          _Z16parallelMultiplyPfS_iS_,@"STO_CUDA_ENTRY STV_DEFAULT"
_Z16parallelMultiplyPfS_iS_:
.text._Z16parallelMultiplyPfS_iS_:
[----:B------:R-:W-:Y:S08]  /*0000*/  LDC R1, c[0x0][0x37c] ;  /* 0x0000df00ff017b82 */ /* 0x000ff00000000800 */
[----:B------:R-:W0:Y:S02]  /*0010*/  LDC R4, c[0x0][0x390] ;  /* 0x0000e400ff047b82 */ /* 0x000e240000000800 */
[----:B0-----:R-:W-:-:S13]  /*0020*/  ISETP.GE.AND P0, PT, R4, 0x1, PT ;  /* 0x000000010400780c */ /* 0x001fda0003f06270 */
[----:B------:R-:W-:Y:S05]  /*0030*/  @!P0 EXIT ;  /* 0x000000000000894d */ /* 0x000fea0003800000 */
[----:B------:R-:W0:Y:S01]  /*0040*/  S2R R3, SR_TID.X ;  /* 0x0000000000037919 */ /* 0x000e220000002100 */
[C---:B------:R-:W-:Y:S01]  /*0050*/  IADD3 R0, PT, PT, R4.reuse, -0x1, RZ ;  /* 0xffffffff04007810 */ /* 0x040fe20007ffe0ff */
[----:B------:R-:W-:Y:S01]  /*0060*/  HFMA2 R6, -RZ, RZ, 0, 0 ;  /* 0x00000000ff067431 */ /* 0x000fe200000001ff */
[----:B------:R-:W-:Y:S01]  /*0070*/  LOP3.LUT R2, R4, 0x7ffffff8, RZ, 0xc0, !PT ;  /* 0x7ffffff804027812 */ /* 0x000fe200078ec0ff */
[----:B------:R-:W1:Y:S01]  /*0080*/  LDCU.64 UR4, c[0x0][0x358] ;  /* 0x00006b00ff0477ac */ /* 0x000e620008000a00 */
[----:B------:R-:W-:Y:S02]  /*0090*/  ISETP.GE.U32.AND P0, PT, R0, 0x7, PT ;  /* 0x000000070000780c */ /* 0x000fe40003f06070 */
[----:B------:R-:W-:Y:S02]  /*00a0*/  LOP3.LUT R0, R4, 0x7, RZ, 0xc0, !PT ;  /* 0x0000000704007812 */ /* 0x000fe400078ec0ff */
[----:B------:R-:W-:Y:S01]  /*00b0*/  IADD3 R5, PT, PT, -R2, RZ, RZ ;  /* 0x000000ff02057210 */ /* 0x000fe20007ffe1ff */
[----:B0-----:R-:W-:Y:S01]  /*00c0*/  IMAD R3, R3, R4, RZ ;  /* 0x0000000403037224 */ /* 0x001fe200078e02ff */
[----:B-1----:R-:W-:-:S07]  /*00d0*/  LOP3.LUT R4, R4, 0x3, RZ, 0xc0, !PT ;  /* 0x0000000304047812 */ /* 0x002fce00078ec0ff */
.L_x_5:
[----:B01234-:R-:W0:Y:S01]  /*00e0*/  LDC.64 R12, c[0x0][0x398] ;  /* 0x0000e600ff0c7b82 */ /* 0x01fe220000000a00 */
[----:B------:R-:W-:Y:S02]  /*00f0*/  IADD3 R7, PT, PT, R3, R6, RZ ;  /* 0x0000000603077210 */ /* 0x000fe40007ffe0ff */
[----:B------:R-:W-:Y:S02]  /*0100*/  MOV R10, RZ ;  /* 0x000000ff000a7202 */ /* 0x000fe40000000f00 */
[----:B------:R-:W-:Y:S01]  /*0110*/  MOV R19, RZ ;  /* 0x000000ff00137202 */ /* 0x000fe20000000f00 */
[----:B0-----:R-:W-:-:S05]  /*0120*/  IMAD.WIDE.U32 R12, R7, 0x4, R12 ;  /* 0x00000004070c7825 */ /* 0x001fca00078e000c */
[----:B------:R0:W-:Y:S01]  /*0130*/  STG.E desc[UR4][R12.64], RZ ;  /* 0x000000ff0c007986 */ /* 0x0001e2000c101904 */
[----:B------:R-:W-:Y:S05]  /*0140*/  @!P0 BRA `(.L_x_0) ;  /* 0x0000000400108947 */ /* 0x000fea0003800000 */
[----:B------:R-:W1:Y:S01]  /*0150*/  LDC R9, c[0x0][0x390] ;  /* 0x0000e400ff097b82 */ /* 0x000e620000000800 */
[----:B------:R-:W-:Y:S01]  /*0160*/  IMAD.MOV.U32 R19, RZ, RZ, RZ ;  /* 0x000000ffff137224 */ /* 0x000fe200078e00ff */
[----:B------:R-:W-:Y:S02]  /*0170*/  MOV R10, R3 ;  /* 0x00000003000a7202 */ /* 0x000fe40000000f00 */
[-C--:B------:R-:W-:Y:S02]  /*0180*/  MOV R8, R6.reuse ;  /* 0x0000000600087202 */ /* 0x080fe40000000f00 */
[----:B------:R-:W-:Y:S02]  /*0190*/  MOV R7, R5 ;  /* 0x0000000500077202 */ /* 0x000fe40000000f00 */
[----:B-1----:R-:W-:Y:S01]  /*01a0*/  IADD3 R11, PT, PT, R6, R9, RZ ;  /* 0x00000009060b7210 */ /* 0x002fe20007ffe0ff */
[C-C-:B------:R-:W-:Y:S01]  /*01b0*/  IMAD R25, R9.reuse, 0x3, R6.reuse ;  /* 0x0000000309197824 */ /* 0x140fe200078e0206 */
[C---:B------:R-:W-:Y:S01]  /*01c0*/  LEA R24, R9.reuse, R6, 0x1 ;  /* 0x0000000609187211 */ /* 0x040fe200078e08ff */
[----:B------:R-:W-:-:S02]  /*01d0*/  IMAD R26, R9, 0x4, R6 ;  /* 0x00000004091a7824 */ /* 0x000fc400078e0206 */
[C-C-:B------:R-:W-:Y:S02]  /*01e0*/  IMAD R27, R9.reuse, 0x5, R6.reuse ;  /* 0x00000005091b7824 */ /* 0x140fe400078e0206 */
[C-C-:B------:R-:W-:Y:S02]  /*01f0*/  IMAD R28, R9.reuse, 0x6, R6.reuse ;  /* 0x00000006091c7824 */ /* 0x140fe400078e0206 */
[----:B------:R-:W-:-:S07]  /*0200*/  IMAD R29, R9, 0x7, R6 ;  /* 0x00000007091d7824 */ /* 0x000fce00078e0206 */
.L_x_1:
[----:B-1----:R-:W1:Y:S08]  /*0210*/  LDC.64 R16, c[0x0][0x388] ;  /* 0x0000e200ff107b82 */ /* 0x002e700000000a00 */
[----:B------:R-:W2:Y:S01]  /*0220*/  LDC.64 R14, c[0x0][0x380] ;  /* 0x0000e000ff0e7b82 */ /* 0x000ea20000000a00 */
[----:B-1----:R-:W-:-:S06]  /*0230*/  IMAD.WIDE.U32 R22, R8, 0x4, R16 ;  /* 0x0000000408167825 */ /* 0x002fcc00078e0010 */
[----:B------:R-:W3:Y:S01]  /*0240*/  LDG.E R22, desc[UR4][R22.64] ;  /* 0x0000000416167981 */ /* 0x000ee2000c1e1900 */
[----:B--2---:R-:W-:-:S05]  /*0250*/  IMAD.WIDE.U32 R14, R10, 0x4, R14 ;  /* 0x000000040a0e7825 */ /* 0x004fca00078e000e */
[----:B------:R-:W3:Y:S02]  /*0260*/  LDG.E R18, desc[UR4][R14.64] ;  /* 0x000000040e127981 */ /* 0x000ee4000c1e1900 */
[----:B---3--:R-:W-:Y:S01]  /*0270*/  FFMA R21, R18, R22, R19 ;  /* 0x0000001612157223 */ /* 0x008fe20000000013 */
[----:B------:R-:W-:-:S04]  /*0280*/  IMAD.WIDE.U32 R18, R11, 0x4, R16 ;  /* 0x000000040b127825 */ /* 0x000fc800078e0010 */
[----:B------:R1:W-:Y:S04]  /*0290*/  STG.E desc[UR4][R12.64], R21 ;  /* 0x000000150c007986 */ /* 0x0003e8000c101904 */
[----:B------:R-:W2:Y:S04]  /*02a0*/  LDG.E R18, desc[UR4][R18.64] ;  /* 0x0000000412127981 */ /* 0x000ea8000c1e1900 */
[----:B------:R-:W2:Y:S02]  /*02b0*/  LDG.E R20, desc[UR4][R14.64+0x4] ;  /* 0x000004040e147981 */ /* 0x000ea4000c1e1900 */
[----:B--2---:R-:W-:Y:S01]  /*02c0*/  FFMA R19, R20, R18, R21 ;  /* 0x0000001214137223 */ /* 0x004fe20000000015 */
[----:B-1----:R-:W-:-:S04]  /*02d0*/  IMAD.WIDE.U32 R20, R24, 0x4, R16 ;  /* 0x0000000418147825 */ /* 0x002fc800078e0010 */
[----:B------:R1:W-:Y:S04]  /*02e0*/  STG.E desc[UR4][R12.64], R19 ;  /* 0x000000130c007986 */ /* 0x0003e8000c101904 */
[----:B------:R-:W2:Y:S04]  /*02f0*/  LDG.E R20, desc[UR4][R20.64] ;  /* 0x0000000414147981 */ /* 0x000ea8000c1e1900 */
[----:B------:R-:W2:Y:S02]  /*0300*/  LDG.E R22, desc[UR4][R14.64+0x8] ;  /* 0x000008040e167981 */ /* 0x000ea4000c1e1900 */
[----:B--2---:R-:W-:Y:S01]  /*0310*/  FFMA R20, R22, R20, R19 ;  /* 0x0000001416147223 */ /* 0x004fe20000000013 */
[----:B------:R-:W-:-:S04]  /*0320*/  IMAD.WIDE.U32 R22, R25, 0x4, R16 ;  /* 0x0000000419167825 */ /* 0x000fc800078e0010 */
[----:B------:R2:W-:Y:S04]  /*0330*/  STG.E desc[UR4][R12.64], R20 ;  /* 0x000000140c007986 */ /* 0x0005e8000c101904 */
[----:B------:R-:W3:Y:S04]  /*0340*/  LDG.E R23, desc[UR4][R22.64] ;  /* 0x0000000416177981 */ /* 0x000ee8000c1e1900 */
[----:B------:R-:W3:Y:S02]  /*0350*/  LDG.E R18, desc[UR4][R14.64+0xc] ;  /* 0x00000c040e127981 */ /* 0x000ee4000c1e1900 */
[----:B---3--:R-:W-:Y:S01]  /*0360*/  FFMA R23, R18, R23, R20 ;  /* 0x0000001712177223 */ /* 0x008fe20000000014 */
[----:B-1----:R-:W-:-:S04]  /*0370*/  IMAD.WIDE.U32 R18, R26, 0x4, R16 ;  /* 0x000000041a127825 */ /* 0x002fc800078e0010 */
[----:B------:R1:W-:Y:S04]  /*0380*/  STG.E desc[UR4][R12.64], R23 ;  /* 0x000000170c007986 */ /* 0x0003e8000c101904 */
[----:B------:R-:W3:Y:S04]  /*0390*/  LDG.E R18, desc[UR4][R18.64] ;  /* 0x0000000412127981 */ /* 0x000ee8000c1e1900 */
[----:B------:R-:W3:Y:S02]  /*03a0*/  LDG.E R21, desc[UR4][R14.64+0x10] ;  /* 0x000010040e157981 */ /* 0x000ee4000c1e1900 */
[----:B---3--:R-:W-:Y:S01]  /*03b0*/  FFMA R19, R21, R18, R23 ;  /* 0x0000001215137223 */ /* 0x008fe20000000017 */
[----:B--2---:R-:W-:-:S04]  /*03c0*/  IMAD.WIDE.U32 R20, R27, 0x4, R16 ;  /* 0x000000041b147825 */ /* 0x004fc800078e0010 */
[----:B------:R2:W-:Y:S04]  /*03d0*/  STG.E desc[UR4][R12.64], R19 ;  /* 0x000000130c007986 */ /* 0x0005e8000c101904 */
[----:B------:R-:W3:Y:S04]  /*03e0*/  LDG.E R20, desc[UR4][R20.64] ;  /* 0x0000000414147981 */ /* 0x000ee8000c1e1900 */
[----:B------:R-:W3:Y:S02]  /*03f0*/  LDG.E R22, desc[UR4][R14.64+0x14] ;  /* 0x000014040e167981 */ /* 0x000ee4000c1e1900 */
[----:B---3--:R-:W-:Y:S01]  /*0400*/  FFMA R21, R22, R20, R19 ;  /* 0x0000001416157223 */ /* 0x008fe20000000013 */
[----:B-1----:R-:W-:-:S04]  /*0410*/  IMAD.WIDE.U32 R22, R28, 0x4, R16 ;  /* 0x000000041c167825 */ /* 0x002fc800078e0010 */
[----:B------:R1:W-:Y:S04]  /*0420*/  STG.E desc[UR4][R12.64], R21 ;  /* 0x000000150c007986 */ /* 0x0003e8000c101904 */
[----:B------:R-:W3:Y:S04]  /*0430*/  LDG.E R22, desc[UR4][R22.64] ;  /* 0x0000000416167981 */ /* 0x000ee8000c1e1900 */
[----:B------:R-:W3:Y:S01]  /*0440*/  LDG.E R18, desc[UR4][R14.64+0x18] ;  /* 0x000018040e127981 */ /* 0x000ee2000c1e1900 */
[----:B------:R-:W-:Y:S01]  /*0450*/  IMAD.WIDE.U32 R16, R29, 0x4, R16 ;  /* 0x000000041d107825 */ /* 0x000fe200078e0010 */
[----:B------:R-:W-:-:S03]  /*0460*/  IADD3 R7, PT, PT, R7, 0x8, RZ ;  /* 0x0000000807077810 */ /* 0x000fc60007ffe0ff */
[----:B---3--:R-:W-:-:S05]  /*0470*/  FFMA R18, R18, R22, R21 ;  /* 0x0000001612127223 */ /* 0x008fca0000000015 */
[----:B------:R1:W-:Y:S04]  /*0480*/  STG.E desc[UR4][R12.64], R18 ;  /* 0x000000120c007986 */ /* 0x0003e8000c101904 */
[----:B--2---:R-:W2:Y:S04]  /*0490*/  LDG.E R19, desc[UR4][R14.64+0x1c] ;  /* 0x00001c040e137981 */ /* 0x004ea8000c1e1900 */
[----:B------:R-:W2:Y:S01]  /*04a0*/  LDG.E R16, desc[UR4][R16.64] ;  /* 0x0000000410107981 */ /* 0x000ea2000c1e1900 */
[----:B------:R-:W-:Y:S01]  /*04b0*/  ISETP.NE.AND P1, PT, R7, RZ, PT ;  /* 0x000000ff0700720c */ /* 0x000fe20003f25270 */
[C---:B------:R-:W-:Y:S01]  /*04c0*/  IMAD R27, R9.reuse, 0x8, R27 ;  /* 0x00000008091b7824 */ /* 0x040fe200078e021b */
[----:B------:R-:W-:-:S02]  /*04d0*/  LEA R11, R9, R11, 0x3 ;  /* 0x0000000b090b7211 */ /* 0x000fc400078e18ff */
[C---:B------:R-:W-:Y:S02]  /*04e0*/  LEA R24, R9.reuse, R24, 0x3 ;  /* 0x0000001809187211 */ /* 0x040fe400078e18ff */
[C---:B------:R-:W-:Y:S02]  /*04f0*/  LEA R25, R9.reuse, R25, 0x3 ;  /* 0x0000001909197211 */ /* 0x040fe400078e18ff */
[C---:B------:R-:W-:Y:S02]  /*0500*/  LEA R26, R9.reuse, R26, 0x3 ;  /* 0x0000001a091a7211 */ /* 0x040fe400078e18ff */
[C---:B------:R-:W-:Y:S02]  /*0510*/  LEA R28, R9.reuse, R28, 0x3 ;  /* 0x0000001c091c7211 */ /* 0x040fe400078e18ff */
[C---:B------:R-:W-:Y:S02]  /*0520*/  LEA R29, R9.reuse, R29, 0x3 ;  /* 0x0000001d091d7211 */ /* 0x040fe400078e18ff */
[----:B------:R-:W-:-:S02]  /*0530*/  LEA R8, R9, R8, 0x3 ;  /* 0x0000000809087211 */ /* 0x000fc400078e18ff */
[----:B------:R-:W-:Y:S01]  /*0540*/  IADD3 R10, PT, PT, R10, 0x8, RZ ;  /* 0x000000080a0a7810 */ /* 0x000fe20007ffe0ff */
[----:B--2---:R-:W-:-:S05]  /*0550*/  FFMA R19, R19, R16, R18 ;  /* 0x0000001013137223 */ /* 0x004fca0000000012 */
[----:B------:R1:W-:Y:S01]  /*0560*/  STG.E desc[UR4][R12.64], R19 ;  /* 0x000000130c007986 */ /* 0x0003e2000c101904 */
[----:B------:R-:W-:Y:S05]  /*0570*/  @P1 BRA `(.L_x_1) ;  /* 0xfffffffc00241947 */ /* 0x000fea000383ffff */
[----:B------:R-:W-:-:S07]  /*0580*/  MOV R10, R2 ;  /* 0x00000002000a7202 */ /* 0x000fce0000000f00 */
.L_x_0:
[----:B------:R-:W-:-:S13]  /*0590*/  ISETP.NE.AND P1, PT, R0, RZ, PT ;  /* 0x000000ff0000720c */ /* 0x000fda0003f25270 */
[----:B------:R-:W-:Y:S05]  /*05a0*/  @!P1 BRA `(.L_x_2) ;  /* 0x0000000400389947 */ /* 0x000fea0003800000 */
[----:B------:R-:W-:Y:S01]  /*05b0*/  VIADD R7, R0, 0xffffffff ;  /* 0xffffffff00077836 */ /* 0x000fe20000000000 */
[----:B------:R-:W-:-:S04]  /*05c0*/  ISETP.NE.AND P1, PT, R4, RZ, PT ;  /* 0x000000ff0400720c */ /* 0x000fc80003f25270 */
[----:B------:R-:W-:-:S13]  /*05d0*/  ISETP.GE.U32.AND P2, PT, R7, 0x3, PT ;  /* 0x000000030700780c */ /* 0x000fda0003f46070 */
[----:B------:R-:W-:Y:S05]  /*05e0*/  @!P2 BRA `(.L_x_3) ;  /* 0x00000000008ca947 */ /* 0x000fea0003800000 */
[----:B------:R-:W2:Y:S01]  /*05f0*/  LDC R7, c[0x0][0x390] ;  /* 0x0000e400ff077b82 */ /* 0x000ea20000000800 */
[----:B------:R-:W-:Y:S01]  /*0600*/  IADD3 R11, PT, PT, R3, R10, RZ ;  /* 0x0000000a030b7210 */ /* 0x000fe20007ffe0ff */
[----:B------:R-:W3:Y:S06]  /*0610*/  LDCU.64 UR6, c[0x0][0x380] ;  /* 0x00007000ff0677ac */ /* 0x000eec0008000a00 */
[----:B-1----:R-:W1:Y:S08]  /*0620*/  LDC.64 R20, c[0x0][0x380] ;  /* 0x0000e000ff147b82 */ /* 0x002e700000000a00 */
[----:B------:R-:W4:Y:S01]  /*0630*/  LDC.64 R8, c[0x0][0x388] ;  /* 0x0000e200ff087b82 */ /* 0x000f220000000a00 */
[----:B--2---:R-:W-:-:S02]  /*0640*/  IMAD R15, R10, R7, R6 ;  /* 0x000000070a0f7224 */ /* 0x004fc400078e0206 */
[----:B-1----:R-:W-:-:S06]  /*0650*/  IMAD.WIDE.U32 R20, R11, 0x4, R20 ;  /* 0x000000040b147825 */ /* 0x002fcc00078e0014 */
[----:B------:R-:W2:Y:S01]  /*0660*/  LDG.E R20, desc[UR4][R20.64] ;  /* 0x0000000414147981 */ /* 0x000ea2000c1e1900 */
[----:B----4-:R-:W-:-:S06]  /*0670*/  IMAD.WIDE.U32 R16, R15, 0x4, R8 ;  /* 0x000000040f107825 */ /* 0x010fcc00078e0008 */
[----:B------:R-:W2:Y:S01]  /*0680*/  LDG.E R16, desc[UR4][R16.64] ;  /* 0x0000000410107981 */ /* 0x000ea2000c1e1900 */
[----:B------:R-:W-:Y:S02]  /*0690*/  IADD3 R11, P2, PT, R3, R10, RZ ;  /* 0x0000000a030b7210 */ /* 0x000fe40007f5e0ff */
[----:B------:R-:W-:Y:S02]  /*06a0*/  IADD3 R22, PT, PT, R15, R7, RZ ;  /* 0x000000070f167210 */ /* 0x000fe40007ffe0ff */
[----:B------:R-:W-:Y:S02]  /*06b0*/  IADD3.X R18, PT, PT, RZ, RZ, RZ, P2, !PT ;  /* 0x000000ffff127210 */ /* 0x000fe400017fe4ff */
[----:B---3--:R-:W-:-:S04]  /*06c0*/  LEA R14, P2, R11, UR6, 0x2 ;  /* 0x000000060b0e7c11 */ /* 0x008fc8000f8410ff */
[----:B------:R-:W-:Y:S01]  /*06d0*/  LEA.HI.X R15, R11, UR7, R18, 0x2, P2 ;  /* 0x000000070b0f7c11 */ /* 0x000fe200090f1412 */
[----:B--2---:R-:W-:Y:S01]  /*06e0*/  FFMA R11, R20, R16, R19 ;  /* 0x00000010140b7223 */ /* 0x004fe20000000013 */
[----:B------:R-:W-:-:S04]  /*06f0*/  IMAD.WIDE.U32 R18, R22, 0x4, R8 ;  /* 0x0000000416127825 */ /* 0x000fc800078e0008 */
[----:B------:R2:W-:Y:S04]  /*0700*/  STG.E desc[UR4][R12.64], R11 ;  /* 0x0000000b0c007986 */ /* 0x0005e8000c101904 */
[----:B------:R-:W3:Y:S04]  /*0710*/  LDG.E R18, desc[UR4][R18.64] ;  /* 0x0000000412127981 */ /* 0x000ee8000c1e1900 */
[----:B------:R-:W3:Y:S01]  /*0720*/  LDG.E R16, desc[UR4][R14.64+0x4] ;  /* 0x000004040e107981 */ /* 0x000ee2000c1e1900 */
[----:B------:R-:W-:Y:S01]  /*0730*/  IADD3 R22, PT, PT, R22, R7, RZ ;  /* 0x0000000716167210 */ /* 0x000fe20007ffe0ff */
[----:B---3--:R-:W-:-:S04]  /*0740*/  FFMA R21, R16, R18, R11 ;  /* 0x0000001210157223 */ /* 0x008fc8000000000b */
[C---:B------:R-:W-:Y:S01]  /*0750*/  IMAD.WIDE.U32 R16, R22.reuse, 0x4, R8 ;  /* 0x0000000416107825 */ /* 0x040fe200078e0008 */
[----:B------:R2:W-:Y:S05]  /*0760*/  STG.E desc[UR4][R12.64], R21 ;  /* 0x000000150c007986 */ /* 0x0005ea000c101904 */
[----:B------:R-:W3:Y:S04]  /*0770*/  LDG.E R16, desc[UR4][R16.64] ;  /* 0x0000000410107981 */ /* 0x000ee8000c1e1900 */
[----:B------:R-:W3:Y:S01]  /*0780*/  LDG.E R20, desc[UR4][R14.64+0x8] ;  /* 0x000008040e147981 */ /* 0x000ee2000c1e1900 */
[----:B------:R-:W-:-:S05]  /*0790*/  IADD3 R23, PT, PT, R22, R7, RZ ;  /* 0x0000000716177210 */ /* 0x000fca0007ffe0ff */
[----:B------:R-:W-:-:S04]  /*07a0*/  IMAD.WIDE.U32 R8, R23, 0x4, R8 ;  /* 0x0000000417087825 */ /* 0x000fc800078e0008 */
[----:B---3--:R-:W-:-:S05]  /*07b0*/  FFMA R7, R20, R16, R21 ;  /* 0x0000001014077223 */ /* 0x008fca0000000015 */
[----:B------:R2:W-:Y:S04]  /*07c0*/  STG.E desc[UR4][R12.64], R7 ;  /* 0x000000070c007986 */ /* 0x0005e8000c101904 */
[----:B------:R-:W3:Y:S04]  /*07d0*/  LDG.E R18, desc[UR4][R14.64+0xc] ;  /* 0x00000c040e127981 */ /* 0x000ee8000c1e1900 */
[----:B------:R-:W3:Y:S01]  /*07e0*/  LDG.E R8, desc[UR4][R8.64] ;  /* 0x0000000408087981 */ /* 0x000ee2000c1e1900 */
[----:B------:R-:W-:Y:S02]  /*07f0*/  VIADD R10, R10, 0x4 ;  /* 0x000000040a0a7836 */ /* 0x000fe40000000000 */
[----:B---3--:R-:W-:-:S05]  /*0800*/  FFMA R19, R18, R8, R7 ;  /* 0x0000000812137223 */ /* 0x008fca0000000007 */
[----:B------:R2:W-:Y:S02]  /*0810*/  STG.E desc[UR4][R12.64], R19 ;  /* 0x000000130c007986 */ /* 0x0005e4000c101904 */
.L_x_3:
[----:B------:R-:W-:Y:S05]  /*0820*/  @!P1 BRA `(.L_x_2) ;  /* 0x0000000000989947 */ /* 0x000fea0003800000 */
[----:B------:R-:W3:Y:S01]  /*0830*/  LDCU UR8, c[0x0][0x390] ;  /* 0x00007200ff0877ac */ /* 0x000ee20008000800 */
[----:B------:R-:W-:Y:S01]  /*0840*/  ISETP.NE.AND P1, PT, R4, 0x1, PT ;  /* 0x000000010400780c */ /* 0x000fe20003f25270 */
[----:B---3--:R-:W-:-:S12]  /*0850*/  ULOP3.LUT UP0, URZ, UR8, 0x1, URZ, 0xc0, !UPT ;  /* 0x0000000108ff7892 */ /* 0x008fd8000f80c0ff */
[----:B------:R-:W-:Y:S05]  /*0860*/  @!P1 BRA `(.L_x_4) ;  /* 0x00000000005c9947 */ /* 0x000fea0003800000 */
[----:B--2---:R-:W2:Y:S01]  /*0870*/  LDC R7, c[0x0][0x390] ;  /* 0x0000e400ff077b82 */ /* 0x004ea20000000800 */
[----:B-1----:R-:W-:Y:S01]  /*0880*/  IADD3 R21, PT, PT, R3, R10, RZ ;  /* 0x0000000a03157210 */ /* 0x002fe20007ffe0ff */
[----:B------:R-:W1:Y:S06]  /*0890*/  LDCU.64 UR6, c[0x0][0x380] ;  /* 0x00007000ff0677ac */ /* 0x000e6c0008000a00 */
[----:B------:R-:W3:Y:S08]  /*08a0*/  LDC.64 R14, c[0x0][0x380] ;  /* 0x0000e000ff0e7b82 */ /* 0x000ef00000000a00 */
[----:B------:R-:W4:Y:S01]  /*08b0*/  LDC.64 R8, c[0x0][0x388] ;  /* 0x0000e200ff087b82 */ /* 0x000f220000000a00 */
[----:B--2---:R-:W-:-:S02]  /*08c0*/  IMAD R11, R10, R7, R6 ;  /* 0x000000070a0b7224 */ /* 0x004fc400078e0206 */
[----:B---3--:R-:W-:-:S06]  /*08d0*/  IMAD.WIDE.U32 R20, R21, 0x4, R14 ;  /* 0x0000000415147825 */ /* 0x008fcc00078e000e */
[----:B------:R-:W2:Y:S01]  /*08e0*/  LDG.E R20, desc[UR4][R20.64] ;  /* 0x0000000414147981 */ /* 0x000ea2000c1e1900 */
[----:B----4-:R-:W-:-:S06]  /*08f0*/  IMAD.WIDE.U32 R16, R11, 0x4, R8 ;  /* 0x000000040b107825 */ /* 0x010fcc00078e0008 */
[----:B------:R-:W2:Y:S01]  /*0900*/  LDG.E R16, desc[UR4][R16.64] ;  /* 0x0000000410107981 */ /* 0x000ea2000c1e1900 */
[----:B------:R-:W-:Y:S02]  /*0910*/  IADD3 R15, P1, PT, R3, R10, RZ ;  /* 0x0000000a030f7210 */ /* 0x000fe40007f3e0ff */
[----:B------:R-:W-:Y:S02]  /*0920*/  IADD3 R11, PT, PT, R11, R7, RZ ;  /* 0x000000070b0b7210 */ /* 0x000fe40007ffe0ff */
[----:B------:R-:W-:Y:S02]  /*0930*/  IADD3.X R18, PT, PT, RZ, RZ, RZ, P1, !PT ;  /* 0x000000ffff127210 */ /* 0x000fe40000ffe4ff */
[----:B-1----:R-:W-:Y:S01]  /*0940*/  LEA R14, P1, R15, UR6, 0x2 ;  /* 0x000000060f0e7c11 */ /* 0x002fe2000f8210ff */
[----:B------:R-:W-:-:S03]  /*0950*/  IMAD.WIDE.U32 R8, R11, 0x4, R8 ;  /* 0x000000040b087825 */ /* 0x000fc600078e0008 */
[----:B------:R-:W-:Y:S01]  /*0960*/  LEA.HI.X R15, R15, UR7, R18, 0x2, P1 ;  /* 0x000000070f0f7c11 */ /* 0x000fe200088f1412 */
[----:B--2---:R-:W-:-:S05]  /*0970*/  FFMA R7, R20, R16, R19 ;  /* 0x0000001014077223 */ /* 0x004fca0000000013 */
[----:B------:R3:W-:Y:S04]  /*0980*/  STG.E desc[UR4][R12.64], R7 ;  /* 0x000000070c007986 */ /* 0x0007e8000c101904 */
[----:B------:R-:W2:Y:S04]  /*0990*/  LDG.E R8, desc[UR4][R8.64] ;  /* 0x0000000408087981 */ /* 0x000ea8000c1e1900 */
[----:B------:R-:W2:Y:S01]  /*09a0*/  LDG.E R14, desc[UR4][R14.64+0x4] ;  /* 0x000004040e0e7981 */ /* 0x000ea2000c1e1900 */
[----:B------:R-:W-:Y:S01]  /*09b0*/  IADD3 R10, PT, PT, R10, 0x2, RZ ;  /* 0x000000020a0a7810 */ /* 0x000fe20007ffe0ff */
[----:B--2---:R-:W-:-:S05]  /*09c0*/  FFMA R19, R14, R8, R7 ;  /* 0x000000080e137223 */ /* 0x004fca0000000007 */
[----:B------:R3:W-:Y:S02]  /*09d0*/  STG.E desc[UR4][R12.64], R19 ;  /* 0x000000130c007986 */ /* 0x0007e4000c101904 */
.L_x_4:
[----:B------:R-:W-:Y:S05]  /*09e0*/  BRA.U !UP0, `(.L_x_2) ;  /* 0x0000000108287547 */ /* 0x000fea000b800000 */
[----:B------:R-:W4:Y:S01]  /*09f0*/  LDC.64 R8, c[0x0][0x380] ;  /* 0x0000e000ff087b82 */ /* 0x000f220000000a00 */
[----:B--23--:R-:W-:Y:S01]  /*0a00*/  IADD3 R7, PT, PT, R3, R10, RZ ;  /* 0x0000000a03077210 */ /* 0x00cfe20007ffe0ff */
[----:B------:R-:W-:-:S06]  /*0a10*/  IMAD R11, R10, UR8, R6 ;  /* 0x000000080a0b7c24 */ /* 0x000fcc000f8e0206 */
[----:B------:R-:W2:Y:S01]  /*0a20*/  LDC.64 R14, c[0x0][0x388] ;  /* 0x0000e200ff0e7b82 */ /* 0x000ea20000000a00 */
[----:B----4-:R-:W-:-:S06]  /*0a30*/  IMAD.WIDE.U32 R8, R7, 0x4, R8 ;  /* 0x0000000407087825 */ /* 0x010fcc00078e0008 */
[----:B------:R-:W1:Y:S01]  /*0a40*/  LDG.E R8, desc[UR4][R8.64] ;  /* 0x0000000408087981 */ /* 0x000e62000c1e1900 */
[----:B--2---:R-:W-:-:S06]  /*0a50*/  IMAD.WIDE.U32 R10, R11, 0x4, R14 ;  /* 0x000000040b0a7825 */ /* 0x004fcc00078e000e */
[----:B------:R-:W1:Y:S02]  /*0a60*/  LDG.E R10, desc[UR4][R10.64] ;  /* 0x000000040a0a7981 */ /* 0x000e64000c1e1900 */
[----:B-1----:R-:W-:-:S05]  /*0a70*/  FFMA R19, R8, R10, R19 ;  /* 0x0000000a08137223 */ /* 0x002fca0000000013 */
[----:B------:R4:W-:Y:S02]  /*0a80*/  STG.E desc[UR4][R12.64], R19 ;  /* 0x000000130c007986 */ /* 0x0009e4000c101904 */
.L_x_2:
[----:B------:R-:W5:Y:S01]  /*0a90*/  LDCU UR6, c[0x0][0x390] ;  /* 0x00007200ff0677ac */ /* 0x000f620008000800 */
[----:B------:R-:W-:-:S04]  /*0aa0*/  IADD3 R6, PT, PT, R6, 0x1, RZ ;  /* 0x0000000106067810 */ /* 0x000fc80007ffe0ff */
[----:B-----5:R-:W-:-:S13]  /*0ab0*/  ISETP.NE.AND P1, PT, R6, UR6, PT ;  /* 0x0000000606007c0c */ /* 0x020fda000bf25270 */
[----:B------:R-:W-:Y:S05]  /*0ac0*/  @P1 BRA `(.L_x_5) ;  /* 0xfffffff400841947 */ /* 0x000fea000383ffff */
[----:B------:R-:W-:Y:S05]  /*0ad0*/  EXIT ;  /* 0x000000000000794d */ /* 0x000fea0003800000 */
.L_x_6:
[----:B------:R-:W-:-:S00]  /*0ae0*/  BRA `(.L_x_6) ;  /* 0xfffffffc00fc7947 */ /* 0x000fc0000383ffff */
[----:B------:R-:W-:-:S00]  /*0af0*/  NOP ;  /* 0x0000000000007918 */ /* 0x000fc00000000000 */
        /* <DEDUP_REMOVED lines=8> */
.L_x_7:


//--------------------- .nv.shared.reserved.0     --------------------------
	.section	.nv.shared.reserved.0,"aw",@nobits
	.weak		__nv_reservedSMEM_offset_0_alias
	.size		__nv_reservedSMEM_offset_0_alias, 0, 64
	.other		__nv_reservedSMEM_offset_0_alias,@"STO_CUDA_RESERVED_SHARED STV_DEFAULT"
__nv_reservedSMEM_offset_0_alias:
	.zero		0
	.zero		64


//--------------------- .nv.constant0._Z16parallelMultiplyPfS_iS_ --------------------------
	.section	.nv.constant0._Z16parallelMultiplyPfS_iS_,"a",@progbits
	.sectionflags	@""
	.align	4
.nv.constant0._Z16parallelMultiplyPfS_iS_:
	.zero		928


//--------------------- SYMBOLS --------------------------

	.type		.nv.reservedSmem.offset0,@object
	.size		.nv.reservedSmem.offset0,0x4
